	.headerflags	@"EF_CUDA_TEXMODE_UNIFIED EF_CUDA_64BIT_ADDRESS EF_CUDA_ACCELERATORS EF_CUDA_SM90 EF_CUDA_VIRTUAL_SM(EF_CUDA_SM90)"
	.elftype	@"ET_EXEC"


//--------------------- .nv.info                  --------------------------
	.section	.nv.info,"",@"SHT_CUDA_INFO"
	.align	4


	//----- nvinfo : EIATTR_REGCOUNT
	.align		4
        /*0000*/ 	.byte	0x04, 0x2f
        /*0002*/ 	.short	(.L_3 - .L_2)
	.align		4
.L_2:
        /*0004*/ 	.word	index@(triton_poi_fused__native_batch_norm_legit_no_training_convolution_relu_6)
        /*0008*/ 	.word	0x00000020


	//----- nvinfo : EIATTR_MIN_STACK_SIZE
	.align		4
.L_3:
        /*000c*/ 	.byte	0x04, 0x12
        /*000e*/ 	.short	(.L_5 - .L_4)
	.align		4
.L_4:
        /*0010*/ 	.word	index@(triton_poi_fused__native_batch_norm_legit_no_training_convolution_relu_6)
        /*0014*/ 	.word	0x00000000


	//----- nvinfo : EIATTR_FRAME_SIZE
	.align		4
.L_5:
        /*0018*/ 	.byte	0x04, 0x11
        /*001a*/ 	.short	(.L_7 - .L_6)
	.align		4
.L_6:
        /*001c*/ 	.word	index@(triton_poi_fused__native_batch_norm_legit_no_training_convolution_relu_6)
        /*0020*/ 	.word	0x00000000


	//----- nvinfo : EIATTR_MIN_STACK_SIZE
	.align		4
.L_7:
        /*0024*/ 	.byte	0x04, 0x12
        /*0026*/ 	.short	(.L_9 - .L_8)
	.align		4
.L_8:
        /*0028*/ 	.word	index@(triton_poi_fused__native_batch_norm_legit_no_training_convolution_relu_6)
        /*002c*/ 	.word	0x00000000
.L_9:


//--------------------- .nv.info.triton_poi_fused__native_batch_norm_legit_no_training_convolution_relu_6 --------------------------
	.section	.nv.info.triton_poi_fused__native_batch_norm_legit_no_training_convolution_relu_6,"",@"SHT_CUDA_INFO"
	.sectionflags	@""
	.align	4


	//----- nvinfo : EIATTR_CUDA_API_VERSION
	.align		4
        /*0000*/ 	.byte	0x04, 0x37
        /*0002*/ 	.short	(.L_11 - .L_10)
.L_10:
        /*0004*/ 	.word	0x0000007c


	//----- nvinfo : EIATTR_KPARAM_INFO
	.align		4
.L_11:
        /*0008*/ 	.byte	0x04, 0x17
        /*000a*/ 	.short	(.L_13 - .L_12)
.L_12:
        /*000c*/ 	.word	0x00000000
        /*0010*/ 	.short	0x0007
        /*0012*/ 	.short	0x0038
        /*0014*/ 	.byte	0x00, 0xf0, 0x11, 0x00


	//----- nvinfo : EIATTR_KPARAM_INFO
	.align		4
.L_13:
        /*0018*/ 	.byte	0x04, 0x17
        /*001a*/ 	.short	(.L_15 - .L_14)
.L_14:
        /*001c*/ 	.word	0x00000000
        /*0020*/ 	.short	0x0006
        /*0022*/ 	.short	0x0030
        /*0024*/ 	.byte	0x00, 0xf4, 0x21, 0x00


	//----- nvinfo : EIATTR_KPARAM_INFO
	.align		4
.L_15:
        /*0028*/ 	.byte	0x04, 0x17
        /*002a*/ 	.short	(.L_17 - .L_16)
.L_16:
        /*002c*/ 	.word	0x00000000
        /*0030*/ 	.short	0x0005
        /*0032*/ 	.short	0x0028
        /*0034*/ 	.byte	0x00, 0xf4, 0x21, 0x00


	//----- nvinfo : EIATTR_KPARAM_INFO
	.align		4
.L_17:
        /*0038*/ 	.byte	0x04, 0x17
        /*003a*/ 	.short	(.L_19 - .L_18)
.L_18:
        /*003c*/ 	.word	0x00000000
        /*0040*/ 	.short	0x0004
        /*0042*/ 	.short	0x0020
        /*0044*/ 	.byte	0x00, 0xf4, 0x21, 0x00


	//----- nvinfo : EIATTR_KPARAM_INFO
	.align		4
.L_19:
        /*0048*/ 	.byte	0x04, 0x17
        /*004a*/ 	.short	(.L_21 - .L_20)
.L_20:
        /*004c*/ 	.word	0x00000000
        /*0050*/ 	.short	0x0003
        /*0052*/ 	.short	0x0018
        /*0054*/ 	.byte	0x00, 0xf4, 0x21, 0x00


	//----- nvinfo : EIATTR_KPARAM_INFO
	.align		4
.L_21:
        /*0058*/ 	.byte	0x04, 0x17
        /*005a*/ 	.short	(.L_23 - .L_22)
.L_22:
        /*005c*/ 	.word	0x00000000
        /*0060*/ 	.short	0x0002
        /*0062*/ 	.short	0x0010
        /*0064*/ 	.byte	0x00, 0xf4, 0x21, 0x00


	//----- nvinfo : EIATTR_KPARAM_INFO
	.align		4
.L_23:
        /*0068*/ 	.byte	0x04, 0x17
        /*006a*/ 	.short	(.L_25 - .L_24)
.L_24:
        /*006c*/ 	.word	0x00000000
        /*0070*/ 	.short	0x0001
        /*0072*/ 	.short	0x0008
        /*0074*/ 	.byte	0x00, 0xf4, 0x21, 0x00


	//----- nvinfo : EIATTR_KPARAM_INFO
	.align		4
.L_25:
        /*0078*/ 	.byte	0x04, 0x17
        /*007a*/ 	.short	(.L_27 - .L_26)
.L_26:
        /*007c*/ 	.word	0x00000000
        /*0080*/ 	.short	0x0000
        /*0082*/ 	.short	0x0000
        /*0084*/ 	.byte	0x00, 0xf4, 0x21, 0x00


	//----- nvinfo : EIATTR_SPARSE_MMA_MASK
	.align		4
.L_27:
        /*0088*/ 	.byte	0x03, 0x50
        /*008a*/ 	.short	0x0000


	//----- nvinfo : EIATTR_MAXREG_COUNT
	.align		4
        /*008c*/ 	.byte	0x03, 0x1b
        /*008e*/ 	.short	0x00ff


	//----- nvinfo : EIATTR_EXIT_INSTR_OFFSETS
	.align		4
        /*0090*/ 	.byte	0x04, 0x1c
        /*0092*/ 	.short	(.L_29 - .L_28)


	//   ....[0]....
.L_28:
        /*0094*/ 	.word	0x000007e0


	//----- nvinfo : EIATTR_REQNTID
	.align		4
.L_29:
        /*0098*/ 	.byte	0x04, 0x10
        /*009a*/ 	.short	(.L_31 - .L_30)
.L_30:
        /*009c*/ 	.word	0x00000080
        /*00a0*/ 	.word	0x00000001
        /*00a4*/ 	.word	0x00000001


	//----- nvinfo : EIATTR_CBANK_PARAM_SIZE
	.align		4
.L_31:
        /*00a8*/ 	.byte	0x03, 0x19
        /*00aa*/ 	.short	0x003c


	//----- nvinfo : EIATTR_PARAM_CBANK
	.align		4
        /*00ac*/ 	.byte	0x04, 0x0a
        /*00ae*/ 	.short	(.L_33 - .L_32)
	.align		4
.L_32:
        /*00b0*/ 	.word	index@(.nv.constant0.triton_poi_fused__native_batch_norm_legit_no_training_convolution_relu_6)
        /*00b4*/ 	.short	0x0210
        /*00b6*/ 	.short	0x003c


	//----- nvinfo : EIATTR_SW_WAR
	.align		4
.L_33:
        /*00b8*/ 	.byte	0x04, 0x36
        /*00ba*/ 	.short	(.L_35 - .L_34)
.L_34:
        /*00bc*/ 	.word	0x00000008
.L_35:


//--------------------- .nv.callgraph             --------------------------
	.section	.nv.callgraph,"",@"SHT_CUDA_CALLGRAPH"
	.align	4
	.sectionentsize	8
	.align		4
        /*0000*/ 	.word	0x00000000
	.align		4
        /*0004*/ 	.word	0xffffffff
	.align		4
        /*0008*/ 	.word	0x00000000
	.align		4
        /*000c*/ 	.word	0xfffffffe
	.align		4
        /*0010*/ 	.word	0x00000000
	.align		4
        /*0014*/ 	.word	0xfffffffd
	.align		4
        /*0018*/ 	.word	0x00000000
	.align		4
        /*001c*/ 	.word	0xfffffffc


//--------------------- .nv.constant4             --------------------------
	.section	.nv.constant4,"a",@progbits
	.align	8
	.align		8
.nv.constant4:
        /*0000*/ 	.dword	_$_str
	.align		8
        /*0008*/ 	.dword	_$_str_$_2


//--------------------- .text.triton_poi_fused__native_batch_norm_legit_no_training_convolution_relu_6 --------------------------
	.section	.text.triton_poi_fused__native_batch_norm_legit_no_training_convolution_relu_6,"ax",@progbits
	.align	128
        .global         triton_poi_fused__native_batch_norm_legit_no_training_convolution_relu_6
        .type           triton_poi_fused__native_batch_norm_legit_no_training_convolution_relu_6,@function
        .size           triton_poi_fused__native_batch_norm_legit_no_training_convolution_relu_6,(.L_x_1 - triton_poi_fused__native_batch_norm_legit_no_training_convolution_relu_6)
        .other          triton_poi_fused__native_batch_norm_legit_no_training_convolution_relu_6,@"STO_CUDA_ENTRY STV_DEFAULT"
triton_poi_fused__native_batch_norm_legit_no_training_convolution_relu_6:
.text.triton_poi_fused__native_batch_norm_legit_no_training_convolution_relu_6:
[----:B------:R-:W-:Y:S01]  /*0000*/  LDC R1, c[0x0][0x28] ;  /* 0x00000a00ff017b82 */ /* 0x000fe20000000800 */
[----:B------:R-:W1:Y:S07]  /*0010*/  S2R R0, SR_TID.X ;  /* 0x0000000000007919 */ /* 0x000e6e0000002100 */
[----:B------:R-:W2:Y:S01]  /*0020*/  LDC.64 R4, c[0x0][0x228] ;  /* 0x00008a00ff047b82 */ /* 0x000ea20000000a00 */
[----:B------:R-:W-:Y:S01]  /*0030*/  ULDC.64 UR4, c[0x0][0x208] ;  /* 0x0000820000047ab9 */ /* 0x000fe20000000a00 */
[----:B------:R-:W3:Y:S06]  /*0040*/  S2R R7, SR_CTAID.X ;  /* 0x0000000000077919 */ /* 0x000eec0000002500 */
[----:B------:R-:W4:Y:S08]  /*0050*/  LDC.64 R16, c[0x0][0x218] ;  /* 0x00008600ff107b82 */ /* 0x000f300000000a00 */
[----:B------:R-:W5:Y:S01]  /*0060*/  LDC.64 R28, c[0x0][0x210] ;  /* 0x00008400ff1c7b82 */ /* 0x000f620000000a00 */
[----:B-1----:R-:W-:-:S02]  /*0070*/  SHF.L.U32 R0, R0, 0x2, RZ ;  /* 0x0000000200007819 */ /* 0x002fc400000006ff */
[----:B---3--:R-:W-:Y:S02]  /*0080*/  SHF.R.S32.HI R3, RZ, 0x15, R7 ;  /* 0x00000015ff037819 */ /* 0x008fe40000011407 */
[----:B------:R-:W-:Y:S02]  /*0090*/  LOP3.LUT R0, R0, 0x1fc, RZ, 0xc0, !PT ;  /* 0x000001fc00007812 */ /* 0x000fe400078ec0ff */
[----:B------:R-:W-:Y:S02]  /*00a0*/  SGXT R3, R3, 0x1 ;  /* 0x000000010303781a */ /* 0x000fe40000000200 */
[----:B------:R-:W-:-:S04]  /*00b0*/  LEA R0, R7, R0, 0xa ;  /* 0x0000000007007211 */ /* 0x000fc800078e50ff */
[----:B------:R-:W-:-:S04]  /*00c0*/  LEA.HI R3, R3, R0, RZ, 0x6 ;  /* 0x0000000003037211 */ /* 0x000fc800078f30ff */
[----:B------:R-:W-:-:S04]  /*00d0*/  LOP3.LUT R3, R3, 0xffffffc0, RZ, 0xc0, !PT ;  /* 0xffffffc003037812 */ /* 0x000fc800078ec0ff */
[----:B------:R-:W-:Y:S01]  /*00e0*/  IADD3 R24, R0, -R3, RZ ;  /* 0x8000000300187210 */ /* 0x000fe20007ffe0ff */
[----:B-----5:R-:W-:Y:S01]  /*00f0*/  IMAD.WIDE R28, R0, 0x4, R28 ;  /* 0x00000004001c7825 */ /* 0x020fe200078e021c */
[----:B------:R-:W1:Y:S03]  /*0100*/  LDC.64 R2, c[0x0][0x220] ;  /* 0x00008800ff027b82 */ /* 0x000e660000000a00 */
[C---:B--2---:R-:W-:Y:S01]  /*0110*/  IMAD.WIDE R4, R24.reuse, 0x4, R4 ;  /* 0x0000000418047825 */ /* 0x044fe200078e0204 */
[----:B------:R-:W2:Y:S03]  /*0120*/  LDG.E.128 R12, desc[UR4][R28.64+0x800] ;  /* 0x000800041c0c7981 */ /* 0x000ea6000c1e1d00 */
[C---:B----4-:R-:W-:Y:S01]  /*0130*/  IMAD.WIDE R16, R24.reuse, 0x4, R16 ;  /* 0x0000000418107825 */ /* 0x050fe200078e0210 */
[----:B------:R-:W3:Y:S04]  /*0140*/  LDG.E.128 R20, desc[UR4][R28.64] ;  /* 0x000000041c147981 */ /* 0x000ee8000c1e1d00 */
[----:B------:R-:W4:Y:S04]  /*0150*/  LDG.E.EL.128 R4, desc[UR4][R4.64] ;  /* 0x0000000404047981 */ /* 0x000f28000c2e1d00 */
[----:B------:R-:W2:Y:S01]  /*0160*/  LDG.E.EL.128 R16, desc[UR4][R16.64] ;  /* 0x0000000410107981 */ /* 0x000ea2000c2e1d00 */
[----:B-1----:R-:W-:-:S05]  /*0170*/  IMAD.WIDE R2, R24, 0x4, R2 ;  /* 0x0000000418027825 */ /* 0x002fca00078e0202 */
[----:B------:R1:W5:Y:S02]  /*0180*/  LDG.E.EL.128 R8, desc[UR4][R2.64] ;  /* 0x0000000402087981 */ /* 0x000364000c2e1d00 */
[----:B-1----:R-:W-:Y:S01]  /*0190*/  HFMA2.MMA R2, -RZ, RZ, 1.625, 0 ;  /* 0x3e800000ff027435 */ /* 0x002fe200000001ff */
[----:B----4-:R-:W-:Y:S01]  /*01a0*/  FADD R4, R4, 9.9999997473787516356e-06 ;  /* 0x3727c5ac04047421 */ /* 0x010fe20000000000 */
[----:B------:R-:W-:-:S03]  /*01b0*/  FADD R5, R5, 9.9999997473787516356e-06 ;  /* 0x3727c5ac05057421 */ /* 0x000fc60000000000 */
[----:B------:R-:W1:Y:S08]  /*01c0*/  MUFU.SQRT R25, R4 ;  /* 0x0000000400197308 */ /* 0x000e700000002000 */
[----:B------:R-:W4:Y:S01]  /*01d0*/  MUFU.SQRT R26, R5 ;  /* 0x00000005001a7308 */ /* 0x000f220000002000 */
[----:B------:R-:W-:Y:S01]  /*01e0*/  FADD R6, R6, 9.9999997473787516356e-06 ;  /* 0x3727c5ac06067421 */ /* 0x000fe20000000000 */
[----:B-1----:R-:W-:-:S02]  /*01f0*/  FSETP.GT.AND P0, PT, R25, 8.50705917302346158658e+37, PT ;  /* 0x7e8000001900780b */ /* 0x002fc40003f04000 */
[C---:B------:R-:W-:Y:S02]  /*0200*/  FSETP.GEU.AND P3, PT, R25.reuse, 1.175494350822287508e-38, PT ;  /* 0x008000001900780b */ /* 0x040fe40003f6e000 */
[C---:B----4-:R-:W-:Y:S02]  /*0210*/  FSETP.GT.AND P1, PT, R26.reuse, 8.50705917302346158658e+37, PT ;  /* 0x7e8000001a00780b */ /* 0x050fe40003f24000 */
[----:B------:R-:W-:Y:S01]  /*0220*/  FSETP.GEU.AND P4, PT, R26, 1.175494350822287508e-38, PT ;  /* 0x008000001a00780b */ /* 0x000fe20003f8e000 */
[----:B------:R-:W1:Y:S06]  /*0230*/  MUFU.SQRT R6, R6 ;  /* 0x0000000600067308 */ /* 0x000e6c0000002000 */
[----:B------:R-:W-:-:S04]  /*0240*/  @P0 FMUL R25, R25, 0.25 ;  /* 0x3e80000019190820 */ /* 0x000fc80000400000 */
[----:B------:R-:W-:Y:S01]  /*0250*/  @!P3 FMUL R25, R25, 16777216 ;  /* 0x4b8000001919b820 */ /* 0x000fe20000400000 */
[----:B------:R-:W-:-:S04]  /*0260*/  @P1 FMUL R26, R26, 0.25 ;  /* 0x3e8000001a1a1820 */ /* 0x000fc80000400000 */
[----:B------:R-:W-:Y:S01]  /*0270*/  @!P4 FMUL R26, R26, 16777216 ;  /* 0x4b8000001a1ac820 */ /* 0x000fe20000400000 */
[----:B------:R-:W4:Y:S01]  /*0280*/  MUFU.RCP R25, R25 ;  /* 0x0000001900197308 */ /* 0x000f220000001000 */
[----:B-1----:R-:W-:Y:S02]  /*0290*/  FSETP.GT.AND P2, PT, R6, 8.50705917302346158658e+37, PT ;  /* 0x7e8000000600780b */ /* 0x002fe40003f44000 */
[----:B------:R-:W-:-:S05]  /*02a0*/  FSEL R4, R2, 1, P0 ;  /* 0x3f80000002047808 */ /* 0x000fca0000000000 */
[----:B------:R-:W1:Y:S01]  /*02b0*/  MUFU.RCP R26, R26 ;  /* 0x0000001a001a7308 */ /* 0x000e620000001000 */
[----:B------:R-:W-:Y:S02]  /*02c0*/  FSETP.GEU.AND P5, PT, R6, 1.175494350822287508e-38, PT ;  /* 0x008000000600780b */ /* 0x000fe40003fae000 */
[----:B------:R-:W-:Y:S01]  /*02d0*/  FSEL R3, R2, 1, P1 ;  /* 0x3f80000002037808 */ /* 0x000fe20000800000 */
[----:B------:R-:W-:-:S04]  /*02e0*/  @!P3 FMUL R4, R4, 16777216 ;  /* 0x4b8000000404b820 */ /* 0x000fc80000400000 */
[----:B------:R-:W-:Y:S01]  /*02f0*/  @!P4 FMUL R3, R3, 16777216 ;  /* 0x4b8000000303c820 */ /* 0x000fe20000400000 */
[----:B----4-:R-:W-:Y:S01]  /*0300*/  FMUL R5, R25, R4 ;  /* 0x0000000419057220 */ /* 0x010fe20000400000 */
[----:B------:R-:W-:Y:S01]  /*0310*/  @P2 FMUL R6, R6, 0.25 ;  /* 0x3e80000006062820 */ /* 0x000fe20000400000 */
[--C-:B--2---:R-:W-:Y:S01]  /*0320*/  FADD R15, R15, R19.reuse ;  /* 0x000000130f0f7221 */ /* 0x104fe20000000000 */
[--C-:B------:R-:W-:Y:S01]  /*0330*/  FADD R14, R14, R18.reuse ;  /* 0x000000120e0e7221 */ /* 0x100fe20000000000 */
[----:B---3--:R-:W-:Y:S01]  /*0340*/  FADD R19, R23, R19 ;  /* 0x0000001317137221 */ /* 0x008fe20000000000 */
[----:B------:R-:W-:Y:S01]  /*0350*/  FADD R18, R22, R18 ;  /* 0x0000001216127221 */ /* 0x000fe20000000000 */
[----:B-1----:R-:W-:Y:S01]  /*0360*/  FMUL R4, R26, R3 ;  /* 0x000000031a047220 */ /* 0x002fe20000400000 */
[----:B------:R-:W1:Y:S01]  /*0370*/  LDC.64 R22, c[0x0][0x238] ;  /* 0x00008e00ff167b82 */ /* 0x000e620000000a00 */
[----:B------:R-:W-:-:S07]  /*0380*/  @!P5 FMUL R6, R6, 16777216 ;  /* 0x4b8000000606d820 */ /* 0x000fce0000400000 */
[----:B------:R-:W2:Y:S01]  /*0390*/  LDC.64 R26, c[0x0][0x230] ;  /* 0x00008c00ff1a7b82 */ /* 0x000ea20000000a00 */
[----:B------:R-:W3:Y:S01]  /*03a0*/  MUFU.RCP R6, R6 ;  /* 0x0000000600067308 */ /* 0x000ee20000001000 */
[----:B------:R-:W-:Y:S01]  /*03b0*/  FSEL R3, R2, 1, P2 ;  /* 0x3f80000002037808 */ /* 0x000fe20001000000 */
[--C-:B------:R-:W-:Y:S01]  /*03c0*/  FADD R12, R12, R16.reuse ;  /* 0x000000100c0c7221 */ /* 0x100fe20000000000 */
[----:B------:R-:W-:Y:S01]  /*03d0*/  FADD R16, R20, R16 ;  /* 0x0000001014107221 */ /* 0x000fe20000000000 */
[--C-:B------:R-:W-:Y:S02]  /*03e0*/  FADD R13, R13, R17.reuse ;  /* 0x000000110d0d7221 */ /* 0x100fe40000000000 */
[----:B------:R-:W-:Y:S01]  /*03f0*/  @!P5 FMUL R3, R3, 16777216 ;  /* 0x4b8000000303d820 */ /* 0x000fe20000400000 */
[----:B------:R-:W-:-:S03]  /*0400*/  FADD R17, R21, R17 ;  /* 0x0000001115117221 */ /* 0x000fc60000000000 */
[----:B---3--:R-:W-:Y:S01]  /*0410*/  FMUL R3, R6, R3 ;  /* 0x0000000306037220 */ /* 0x008fe20000400000 */
[C---:B-----5:R-:W-:Y:S01]  /*0420*/  FADD R6, -R8.reuse, R12 ;  /* 0x0000000c08067221 */ /* 0x060fe20000000100 */
[----:B------:R-:W-:Y:S01]  /*0430*/  FADD R8, -R8, R16 ;  /* 0x0000001008087221 */ /* 0x000fe20000000100 */
[----:B--2---:R-:W-:-:S04]  /*0440*/  IMAD.WIDE R20, R24, 0x4, R26 ;  /* 0x0000000418147825 */ /* 0x004fc800078e021a */
[----:B-1----:R-:W-:-:S04]  /*0450*/  IMAD.WIDE R24, R24, 0x4, R22 ;  /* 0x0000000418187825 */ /* 0x002fc800078e0216 */
[----:B------:R-:W-:Y:S01]  /*0460*/  FADD R23, -R9, R13 ;  /* 0x0000000d09177221 */ /* 0x000fe20000000100 */
[C---:B------:R-:W-:Y:S01]  /*0470*/  FMUL R6, R5.reuse, R6 ;  /* 0x0000000605067220 */ /* 0x040fe20000400000 */
[----:B------:R-:W-:Y:S02]  /*0480*/  FMUL R5, R5, R8 ;  /* 0x0000000805057220 */ /* 0x000fe40000400000 */
[----:B------:R-:W-:Y:S01]  /*0490*/  FMUL R8, R4, R23 ;  /* 0x0000001704087220 */ /* 0x000fe20000400000 */
[----:B------:R-:W2:Y:S04]  /*04a0*/  LDG.E.EL.128 R24, desc[UR4][R24.64] ;  /* 0x0000000418187981 */ /* 0x000ea8000c2e1d00 */
[----:B------:R-:W2:Y:S01]  /*04b0*/  LDG.E.EL.128 R20, desc[UR4][R20.64] ;  /* 0x0000000414147981 */ /* 0x000ea2000c2e1d00 */
[----:B------:R-:W-:-:S04]  /*04c0*/  FADD R9, -R9, R17 ;  /* 0x0000001109097221 */ /* 0x000fc80000000100 */
[----:B------:R-:W-:Y:S01]  /*04d0*/  FMUL R9, R4, R9 ;  /* 0x0000000904097220 */ /* 0x000fe20000400000 */
[----:B------:R-:W-:-:S04]  /*04e0*/  FADD R4, R7, 9.9999997473787516356e-06 ;  /* 0x3727c5ac07047421 */ /* 0x000fc80000000000 */
[----:B------:R-:W1:Y:S02]  /*04f0*/  MUFU.SQRT R7, R4 ;  /* 0x0000000400077308 */ /* 0x000e640000002000 */
[C---:B-1----:R-:W-:Y:S02]  /*0500*/  FSETP.GT.AND P0, PT, R7.reuse, 8.50705917302346158658e+37, PT ;  /* 0x7e8000000700780b */ /* 0x042fe40003f04000 */
[----:B------:R-:W-:-:S11]  /*0510*/  FSETP.GEU.AND P1, PT, R7, 1.175494350822287508e-38, PT ;  /* 0x008000000700780b */ /* 0x000fd60003f2e000 */
[----:B------:R-:W-:-:S04]  /*0520*/  @P0 FMUL R7, R7, 0.25 ;  /* 0x3e80000007070820 */ /* 0x000fc80000400000 */
[----:B------:R-:W-:-:S06]  /*0530*/  @!P1 FMUL R7, R7, 16777216 ;  /* 0x4b80000007079820 */ /* 0x000fcc0000400000 */
[----:B------:R-:W1:Y:S01]  /*0540*/  MUFU.RCP R7, R7 ;  /* 0x0000000700077308 */ /* 0x000e620000001000 */
[----:B------:R-:W-:-:S05]  /*0550*/  FSEL R2, R2, 1, P0 ;  /* 0x3f80000002027808 */ /* 0x000fca0000000000 */
[----:B------:R-:W-:-:S04]  /*0560*/  @!P1 FMUL R2, R2, 16777216 ;  /* 0x4b80000002029820 */ /* 0x000fc80000400000 */
[----:B-1----:R-:W-:Y:S01]  /*0570*/  FMUL R2, R7, R2 ;  /* 0x0000000207027220 */ /* 0x002fe20000400000 */
[C---:B------:R-:W-:Y:S01]  /*0580*/  FADD R7, -R11.reuse, R15 ;  /* 0x0000000f0b077221 */ /* 0x040fe20000000100 */
[----:B------:R-:W-:Y:S01]  /*0590*/  FADD R11, -R11, R19 ;  /* 0x000000130b0b7221 */ /* 0x000fe20000000100 */
[----:B------:R-:W-:Y:S04]  /*05a0*/  STG.E.128 desc[UR4][R28.64], R16 ;  /* 0x000000101c007986 */ /* 0x000fe8000c101d04 */
[----:B------:R-:W-:Y:S01]  /*05b0*/  STG.E.128 desc[UR4][R28.64+0x800], R12 ;  /* 0x0008000c1c007986 */ /* 0x000fe2000c101d04 */
[C-C-:B--2---:R-:W-:Y:S01]  /*05c0*/  FFMA R4, R20.reuse, R5, R24.reuse ;  /* 0x0000000514047223 */ /* 0x144fe20000000018 */
[----:B------:R-:W-:Y:S01]  /*05d0*/  FFMA R20, R20, R6, R24 ;  /* 0x0000000614147223 */ /* 0x000fe20000000018 */
[C-C-:B------:R-:W-:Y:S01]  /*05e0*/  FFMA R9, R21.reuse, R9, R25.reuse ;  /* 0x0000000915097223 */ /* 0x140fe20000000019 */
[----:B------:R-:W-:Y:S01]  /*05f0*/  FFMA R8, R21, R8, R25 ;  /* 0x0000000815087223 */ /* 0x000fe20000000019 */
[----:B------:R-:W-:Y:S01]  /*0600*/  FADD R6, -R10, R14 ;  /* 0x0000000e0a067221 */ /* 0x000fe20000000100 */
[----:B------:R-:W1:Y:S03]  /*0610*/  LDC.64 R24, c[0x0][0x240] ;  /* 0x00009000ff187b82 */ /* 0x000e660000000a00 */
[----:B------:R-:W-:Y:S01]  /*0620*/  FMUL R5, R3, R6 ;  /* 0x0000000603057220 */ /* 0x000fe20000400000 */
[----:B------:R-:W-:Y:S01]  /*0630*/  FMUL R6, R2, R7 ;  /* 0x0000000702067220 */ /* 0x000fe20000400000 */
[----:B------:R-:W-:Y:S01]  /*0640*/  FADD R10, -R10, R18 ;  /* 0x000000120a0a7221 */ /* 0x000fe20000000100 */
[----:B------:R-:W-:-:S02]  /*0650*/  FMUL R2, R2, R11 ;  /* 0x0000000b02027220 */ /* 0x000fc40000400000 */
[--C-:B------:R-:W-:Y:S01]  /*0660*/  FFMA R7, R23, R6, R27.reuse ;  /* 0x0000000617077223 */ /* 0x100fe2000000001b */
[----:B------:R-:W-:Y:S01]  /*0670*/  FMUL R3, R3, R10 ;  /* 0x0000000a03037220 */ /* 0x000fe20000400000 */
[C-C-:B------:R-:W-:Y:S01]  /*0680*/  FFMA R5, R22.reuse, R5, R26.reuse ;  /* 0x0000000516057223 */ /* 0x140fe2000000001a */
[----:B------:R-:W-:Y:S02]  /*0690*/  FFMA R2, R23, R2, R27 ;  /* 0x0000000217027223 */ /* 0x000fe4000000001b */
[----:B------:R-:W-:Y:S01]  /*06a0*/  FSETP.GEU.AND P6, PT, R7, RZ, PT ;  /* 0x000000ff0700720b */ /* 0x000fe20003fce000 */
[----:B------:R-:W-:Y:S01]  /*06b0*/  FFMA R3, R22, R3, R26 ;  /* 0x0000000316037223 */ /* 0x000fe2000000001a */
[----:B------:R-:W-:Y:S02]  /*06c0*/  FSETP.GEU.AND P5, PT, R5, RZ, PT ;  /* 0x000000ff0500720b */ /* 0x000fe40003fae000 */
[----:B------:R-:W-:Y:S02]  /*06d0*/  FSETP.GEU.AND P4, PT, R8, RZ, PT ;  /* 0x000000ff0800720b */ /* 0x000fe40003f8e000 */
[----:B------:R-:W-:-:S02]  /*06e0*/  SEL R7, R7, RZ, P6 ;  /* 0x000000ff07077207 */ /* 0x000fc40003000000 */
[----:B------:R-:W-:Y:S02]  /*06f0*/  FSETP.GEU.AND P6, PT, R4, RZ, PT ;  /* 0x000000ff0400720b */ /* 0x000fe40003fce000 */
[----:B------:R-:W-:Y:S02]  /*0700*/  FSETP.GEU.AND P0, PT, R20, RZ, PT ;  /* 0x000000ff1400720b */ /* 0x000fe40003f0e000 */
[----:B------:R-:W-:Y:S02]  /*0710*/  FSETP.GEU.AND P3, PT, R2, RZ, PT ;  /* 0x000000ff0200720b */ /* 0x000fe40003f6e000 */
[----:B------:R-:W-:Y:S02]  /*0720*/  FSETP.GEU.AND P2, PT, R3, RZ, PT ;  /* 0x000000ff0300720b */ /* 0x000fe40003f4e000 */
[----:B------:R-:W-:Y:S02]  /*0730*/  FSETP.GEU.AND P1, PT, R9, RZ, PT ;  /* 0x000000ff0900720b */ /* 0x000fe40003f2e000 */
[----:B------:R-:W-:-:S02]  /*0740*/  SEL R6, R5, RZ, P5 ;  /* 0x000000ff05067207 */ /* 0x000fc40002800000 */
[----:B------:R-:W-:Y:S01]  /*0750*/  SEL R5, R8, RZ, P4 ;  /* 0x000000ff08057207 */ /* 0x000fe20002000000 */
[----:B-1----:R-:W-:Y:S01]  /*0760*/  IMAD.WIDE R24, R0, 0x4, R24 ;  /* 0x0000000400187825 */ /* 0x002fe200078e0218 */
[----:B------:R-:W-:Y:S02]  /*0770*/  SEL R8, R4, RZ, P6 ;  /* 0x000000ff04087207 */ /* 0x000fe40003000000 */
[----:B------:R-:W-:Y:S02]  /*0780*/  SEL R11, R2, RZ, P3 ;  /* 0x000000ff020b7207 */ /* 0x000fe40001800000 */
[----:B------:R-:W-:Y:S02]  /*0790*/  SEL R10, R3, RZ, P2 ;  /* 0x000000ff030a7207 */ /* 0x000fe40001000000 */
[----:B------:R-:W-:Y:S02]  /*07a0*/  SEL R9, R9, RZ, P1 ;  /* 0x000000ff09097207 */ /* 0x000fe40000800000 */
[----:B------:R-:W-:-:S03]  /*07b0*/  SEL R4, R20, RZ, P0 ;  /* 0x000000ff14047207 */ /* 0x000fc60000000000 */
[----:B------:R-:W-:Y:S04]  /*07c0*/  STG.E.128 desc[UR4][R24.64], R8 ;  /* 0x0000000818007986 */ /* 0x000fe8000c101d04 */
[----:B------:R-:W-:Y:S01]  /*07d0*/  STG.E.128 desc[UR4][R24.64+0x800], R4 ;  /* 0x0008000418007986 */ /* 0x000fe2000c101d04 */
[----:B------:R-:W-:Y:S05]  /*07e0*/  EXIT ;  /* 0x000000000000794d */ /* 0x000fea0003800000 */
.L_x_0:
[----:B------:R-:W-:-:S00]  /*07f0*/  BRA `(.L_x_0) ;  /* 0xfffffffc00fc7947 */ /* 0x000fc0000383ffff */
[----:B------:R-:W-:-:S00]  /*0800*/  NOP ;  /* 0x0000000000007918 */ /* 0x000fc00000000000 */
[----:B------:R-:W-:-:S00]  /*0810*/  NOP ;  /* 0x0000000000007918 */ /* 0x000fc00000000000 */
[----:B------:R-:W-:-:S00]  /*0820*/  NOP ;  /* 0x0000000000007918 */ /* 0x000fc00000000000 */
[----:B------:R-:W-:-:S00]  /*0830*/  NOP ;  /* 0x0000000000007918 */ /* 0x000fc00000000000 */
[----:B------:R-:W-:-:S00]  /*0840*/  NOP ;  /* 0x0000000000007918 */ /* 0x000fc00000000000 */
[----:B------:R-:W-:-:S00]  /*0850*/  NOP ;  /* 0x0000000000007918 */ /* 0x000fc00000000000 */
[----:B------:R-:W-:-:S00]  /*0860*/  NOP ;  /* 0x0000000000007918 */ /* 0x000fc00000000000 */
[----:B------:R-:W-:-:S00]  /*0870*/  NOP ;  /* 0x0000000000007918 */ /* 0x000fc00000000000 */
.L_x_1:


//--------------------- .nv.global.init           --------------------------
	.section	.nv.global.init,"aw",@progbits
.nv.global.init:
	.type		_$_str,@object
	.size		_$_str,(_$_str_$_2 - _$_str)
_$_str:
        /*0000*/ 	.byte	0x5f, 0x5f, 0x43, 0x55, 0x44, 0x41, 0x5f, 0x46, 0x54, 0x5a, 0x00
	.type		_$_str_$_2,@object
	.size		_$_str_$_2,(.L_1 - _$_str_$_2)
_$_str_$_2:
        /*000b*/ 	.byte	0x5f, 0x5f, 0x43, 0x55, 0x44, 0x41, 0x5f, 0x50, 0x52, 0x45, 0x43, 0x5f, 0x53, 0x51, 0x52, 0x54
        /*001b*/ 	.byte	0x00
.L_1:


//--------------------- .nv.constant0.triton_poi_fused__native_batch_norm_legit_no_training_convolution_relu_6 --------------------------
	.section	.nv.constant0.triton_poi_fused__native_batch_norm_legit_no_training_convolution_relu_6,"a",@progbits
	.sectionflags	@""
	.align	4
.nv.constant0.triton_poi_fused__native_batch_norm_legit_no_training_convolution_relu_6:
	.zero		588
